//
// Generated by NVIDIA NVVM Compiler
//
// Compiler Build ID: CL-36424714
// Cuda compilation tools, release 13.0, V13.0.88
// Based on NVVM 20.0.0
//

.version 9.0
.target sm_100
.address_size 64

	// .globl	_Z16prefix_sum_blockPfS_S_i
// _ZZ16prefix_sum_blockPfS_S_iE10warp_carry has been demoted

.visible .entry _Z16prefix_sum_blockPfS_S_i(
	.param .u64 .ptr .align 1 _Z16prefix_sum_blockPfS_S_i_param_0,
	.param .u64 .ptr .align 1 _Z16prefix_sum_blockPfS_S_i_param_1,
	.param .u64 .ptr .align 1 _Z16prefix_sum_blockPfS_S_i_param_2,
	.param .u32 _Z16prefix_sum_blockPfS_S_i_param_3
)
{
	.reg .pred 	%p<7>;
	.reg .b32 	%r<19>;
	.reg .b32 	%f<21>;
	.reg .b64 	%rd<13>;
	// demoted variable
	.shared .align 4 .b8 _ZZ16prefix_sum_blockPfS_S_iE10warp_carry[32];
	ld.param.u64 	%rd1, [_Z16prefix_sum_blockPfS_S_i_param_0];
	ld.param.u64 	%rd2, [_Z16prefix_sum_blockPfS_S_i_param_1];
	ld.param.u64 	%rd3, [_Z16prefix_sum_blockPfS_S_i_param_2];
	ld.param.u32 	%r5, [_Z16prefix_sum_blockPfS_S_i_param_3];
	mov.u32 	%r1, %tid.x;
	mov.u32 	%r2, %ctaid.x;
	shl.b32 	%r6, %r2, 8;
	add.s32 	%r3, %r6, %r1;
	setp.ge.s32 	%p1, %r3, %r5;
	mov.f32 	%f19, 0f00000000;
	@%p1 bra 	$L__BB0_2;
	cvta.to.global.u64 	%rd4, %rd3;
	mul.wide.u32 	%rd5, %r3, 4;
	add.s64 	%rd6, %rd4, %rd5;
	ld.global.f32 	%f19, [%rd6];
$L__BB0_2:
	// begin inline asm
	{                  
	  .reg .f32  t;    
	  .reg .pred p;    
	
	// end inline asm
	mov.b32 	%r7, 1;
	// begin inline asm
	shfl.sync.up.b32 t|p, %f19, %r7, 0, 0xffffffff;  
	@p add.f32 %f19, %f19, t;                  
	
	// end inline asm
	mov.b32 	%r8, 2;
	// begin inline asm
	shfl.sync.up.b32 t|p, %f19, %r8, 0, 0xffffffff;  
	@p add.f32 %f19, %f19, t;                  
	
	// end inline asm
	mov.b32 	%r9, 4;
	// begin inline asm
	shfl.sync.up.b32 t|p, %f19, %r9, 0, 0xffffffff;  
	@p add.f32 %f19, %f19, t;                  
	
	// end inline asm
	mov.b32 	%r10, 8;
	// begin inline asm
	shfl.sync.up.b32 t|p, %f19, %r10, 0, 0xffffffff;  
	@p add.f32 %f19, %f19, t;                  
	
	// end inline asm
	mov.b32 	%r11, 16;
	// begin inline asm
	shfl.sync.up.b32 t|p, %f19, %r11, 0, 0xffffffff;  
	@p add.f32 %f19, %f19, t;                  
	
	// end inline asm
	// begin inline asm
	}
	// end inline asm
	and.b32  	%r12, %r1, 31;
	setp.ne.s32 	%p2, %r12, 31;
	shr.u32 	%r13, %r1, 3;
	and.b32  	%r14, %r13, 124;
	mov.u32 	%r15, _ZZ16prefix_sum_blockPfS_S_iE10warp_carry;
	add.s32 	%r4, %r15, %r14;
	@%p2 bra 	$L__BB0_4;
	st.shared.f32 	[%r4], %f19;
$L__BB0_4:
	bar.sync 	0;
	setp.gt.u32 	%p3, %r1, 7;
	@%p3 bra 	$L__BB0_6;
	shl.b32 	%r16, %r1, 2;
	add.s32 	%r18, %r15, %r16;
	ld.shared.f32 	%f17, [%r18];
	// begin inline asm
	{                  
	  .reg .f32  t;    
	  .reg .pred p;    
	
	// end inline asm
	// begin inline asm
	}
	// end inline asm
	st.shared.f32 	[%r18], %f17;
$L__BB0_6:
	bar.sync 	0;
	setp.lt.u32 	%p4, %r1, 32;
	@%p4 bra 	$L__BB0_8;
	ld.shared.f32 	%f18, [%r4+-4];
	add.f32 	%f19, %f19, %f18;
$L__BB0_8:
	setp.ge.s32 	%p5, %r3, %r5;
	@%p5 bra 	$L__BB0_10;
	cvta.to.global.u64 	%rd7, %rd1;
	mul.wide.s32 	%rd8, %r3, 4;
	add.s64 	%rd9, %rd7, %rd8;
	st.global.f32 	[%rd9], %f19;
$L__BB0_10:
	setp.ne.s32 	%p6, %r1, 255;
	@%p6 bra 	$L__BB0_12;
	cvta.to.global.u64 	%rd10, %rd2;
	mul.wide.u32 	%rd11, %r2, 4;
	add.s64 	%rd12, %rd10, %rd11;
	st.global.f32 	[%rd12], %f19;
$L__BB0_12:
	ret;

}
	// .globl	_Z21propagate_block_carryPfS_i
.visible .entry _Z21propagate_block_carryPfS_i(
	.param .u64 .ptr .align 1 _Z21propagate_block_carryPfS_i_param_0,
	.param .u64 .ptr .align 1 _Z21propagate_block_carryPfS_i_param_1,
	.param .u32 _Z21propagate_block_carryPfS_i_param_2
)
{
	.reg .pred 	%p<4>;
	.reg .b32 	%r<7>;
	.reg .b32 	%f<4>;
	.reg .b64 	%rd<9>;

	ld.param.u64 	%rd1, [_Z21propagate_block_carryPfS_i_param_0];
	ld.param.u64 	%rd2, [_Z21propagate_block_carryPfS_i_param_1];
	ld.param.u32 	%r3, [_Z21propagate_block_carryPfS_i_param_2];
	mov.u32 	%r1, %ctaid.x;
	shl.b32 	%r4, %r1, 8;
	mov.u32 	%r5, %tid.x;
	add.s32 	%r2, %r4, %r5;
	setp.eq.s32 	%p1, %r1, 0;
	setp.ge.s32 	%p2, %r2, %r3;
	or.pred  	%p3, %p1, %p2;
	@%p3 bra 	$L__BB1_2;
	cvta.to.global.u64 	%rd3, %rd1;
	cvta.to.global.u64 	%rd4, %rd2;
	mul.wide.s32 	%rd5, %r2, 4;
	add.s64 	%rd6, %rd3, %rd5;
	ld.global.f32 	%f1, [%rd6];
	add.s32 	%r6, %r1, -1;
	mul.wide.u32 	%rd7, %r6, 4;
	add.s64 	%rd8, %rd4, %rd7;
	ld.global.f32 	%f2, [%rd8];
	add.f32 	%f3, %f1, %f2;
	st.global.f32 	[%rd6], %f3;
$L__BB1_2:
	ret;

}


// ===== COMPILED SASS (sm_100) =====

	.target	sm_100

	.elftype	@"ET_EXEC"


//--------------------- .note.nv.tkinfo           --------------------------
	.section	.note.nv.tkinfo,"",@"SHT_NOTE"
	.sectionflags	@"SHF_NOTE_NV_TKINFO"
	.tkinfo
        /*0018*/ 	.word	0x00000002
        /*0030*/ 	.string	""
        /*0030*/ 	.string	"ptxas"
        /*0030*/ 	.string	"Cuda compilation tools, release 13.0, V13.0.88"
        /*0030*/ 	.string	"Build cuda_13.0.r13.0/compiler.36424714_0"
        /*0030*/ 	.string	"-arch sm_100 -m 64 "



//--------------------- .note.nv.cuinfo           --------------------------
	.section	.note.nv.cuinfo,"",@"SHT_NOTE"
	.sectionflags	@"SHF_NOTE_NV_CUINFO"
        /*0018*/ 	.short	0x0002
        /*001a*/ 	.short	0x0064
        /*001c*/ 	.short	0x0082
	.zero		2


//--------------------- .nv.info                  --------------------------
	.section	.nv.info,"",@"SHT_CUDA_INFO"
	.align	4


	//----- nvinfo : EIATTR_REGCOUNT
	.align		4
        /*0000*/ 	.byte	0x04, 0x2f
        /*0002*/ 	.short	(.L_1 - .L_0)
	.align		4
.L_0:
        /*0004*/ 	.word	index@(_Z16prefix_sum_blockPfS_S_i)
        /*0008*/ 	.word	0x0000000e


	//----- nvinfo : EIATTR_FRAME_SIZE
	.align		4
.L_1:
        /*000c*/ 	.byte	0x04, 0x11
        /*000e*/ 	.short	(.L_3 - .L_2)
	.align		4
.L_2:
        /*0010*/ 	.word	index@(_Z16prefix_sum_blockPfS_S_i)
        /*0014*/ 	.word	0x00000000


	//----- nvinfo : EIATTR_REGCOUNT
	.align		4
.L_3:
        /*0018*/ 	.byte	0x04, 0x2f
        /*001a*/ 	.short	(.L_5 - .L_4)
	.align		4
.L_4:
        /*001c*/ 	.word	index@(_Z21propagate_block_carryPfS_i)
        /*0020*/ 	.word	0x0000000c


	//----- nvinfo : EIATTR_FRAME_SIZE
	.align		4
.L_5:
        /*0024*/ 	.byte	0x04, 0x11
        /*0026*/ 	.short	(.L_7 - .L_6)
	.align		4
.L_6:
        /*0028*/ 	.word	index@(_Z21propagate_block_carryPfS_i)
        /*002c*/ 	.word	0x00000000


	//----- nvinfo : EIATTR_MIN_STACK_SIZE
	.align		4
.L_7:
        /*0030*/ 	.byte	0x04, 0x12
        /*0032*/ 	.short	(.L_9 - .L_8)
	.align		4
.L_8:
        /*0034*/ 	.word	index@(_Z21propagate_block_carryPfS_i)
        /*0038*/ 	.word	0x00000000


	//----- nvinfo : EIATTR_MIN_STACK_SIZE
	.align		4
.L_9:
        /*003c*/ 	.byte	0x04, 0x12
        /*003e*/ 	.short	(.L_11 - .L_10)
	.align		4
.L_10:
        /*0040*/ 	.word	index@(_Z16prefix_sum_blockPfS_S_i)
        /*0044*/ 	.word	0x00000000
.L_11:


//--------------------- .nv.compat                --------------------------
	.section	.nv.compat,"",@"SHT_CUDA_COMPAT_INFO"
	.align	4
        /*0000*/ 	.byte	0x02, 0x09, 0x00, 0x00, 0x02, 0x02, 0x01, 0x00, 0x02, 0x05, 0x05, 0x00, 0x03, 0x07, 0x01, 0x01
        /*0010*/ 	.byte	0x02, 0x03, 0x00, 0x00, 0x02, 0x06, 0x01, 0x00, 0x04, 0x0b, 0x08, 0x00, 0x09, 0x00, 0x00, 0x00
        /*0020*/ 	.byte	0x00, 0x00, 0x00, 0x00


//--------------------- .nv.info._Z21propagate_block_carryPfS_i --------------------------
	.section	.nv.info._Z21propagate_block_carryPfS_i,"",@"SHT_CUDA_INFO"
	.sectionflags	@""
	.align	4


	//----- nvinfo : EIATTR_CUDA_API_VERSION
	.align		4
        /*0000*/ 	.byte	0x04, 0x37
        /*0002*/ 	.short	(.L_13 - .L_12)
.L_12:
        /*0004*/ 	.word	0x00000082


	//----- nvinfo : EIATTR_KPARAM_INFO
	.align		4
.L_13:
        /*0008*/ 	.byte	0x04, 0x17
        /*000a*/ 	.short	(.L_15 - .L_14)
.L_14:
        /*000c*/ 	.word	0x00000000
        /*0010*/ 	.short	0x0002
        /*0012*/ 	.short	0x0010
        /*0014*/ 	.byte	0x00, 0xf0, 0x11, 0x00


	//----- nvinfo : EIATTR_KPARAM_INFO
	.align		4
.L_15:
        /*0018*/ 	.byte	0x04, 0x17
        /*001a*/ 	.short	(.L_17 - .L_16)
.L_16:
        /*001c*/ 	.word	0x00000000
        /*0020*/ 	.short	0x0001
        /*0022*/ 	.short	0x0008
        /*0024*/ 	.byte	0x00, 0xf5, 0x21, 0x00


	//----- nvinfo : EIATTR_KPARAM_INFO
	.align		4
.L_17:
        /*0028*/ 	.byte	0x04, 0x17
        /*002a*/ 	.short	(.L_19 - .L_18)
.L_18:
        /*002c*/ 	.word	0x00000000
        /*0030*/ 	.short	0x0000
        /*0032*/ 	.short	0x0000
        /*0034*/ 	.byte	0x00, 0xf5, 0x21, 0x00


	//----- nvinfo : EIATTR_SPARSE_MMA_MASK
	.align		4
.L_19:
        /*0038*/ 	.byte	0x03, 0x50
        /*003a*/ 	.short	0x0000


	//----- nvinfo : EIATTR_MAXREG_COUNT
	.align		4
        /*003c*/ 	.byte	0x03, 0x1b
        /*003e*/ 	.short	0x00ff


	//----- nvinfo : EIATTR_MERCURY_ISA_VERSION
	.align		4
        /*0040*/ 	.byte	0x03, 0x5f
        /*0042*/ 	.short	0x0101


	//----- nvinfo : EIATTR_VRC_CTA_INIT_COUNT
	.align		4
        /*0044*/ 	.byte	0x02, 0x4a
	.zero		1
	.zero		1


	//----- nvinfo : EIATTR_EXIT_INSTR_OFFSETS
	.align		4
        /*0048*/ 	.byte	0x04, 0x1c
        /*004a*/ 	.short	(.L_21 - .L_20)


	//   ....[0]....
.L_20:
        /*004c*/ 	.word	0x00000070


	//   ....[1]....
        /*0050*/ 	.word	0x00000120


	//----- nvinfo : EIATTR_CBANK_PARAM_SIZE
	.align		4
.L_21:
        /*0054*/ 	.byte	0x03, 0x19
        /*0056*/ 	.short	0x0014


	//----- nvinfo : EIATTR_PARAM_CBANK
	.align		4
        /*0058*/ 	.byte	0x04, 0x0a
        /*005a*/ 	.short	(.L_23 - .L_22)
	.align		4
.L_22:
        /*005c*/ 	.word	index@(.nv.constant0._Z21propagate_block_carryPfS_i)
        /*0060*/ 	.short	0x0380
        /*0062*/ 	.short	0x0014


	//----- nvinfo : EIATTR_SW_WAR
	.align		4
.L_23:
        /*0064*/ 	.byte	0x04, 0x36
        /*0066*/ 	.short	(.L_25 - .L_24)
.L_24:
        /*0068*/ 	.word	0x00000008
.L_25:


//--------------------- .nv.info._Z16prefix_sum_blockPfS_S_i --------------------------
	.section	.nv.info._Z16prefix_sum_blockPfS_S_i,"",@"SHT_CUDA_INFO"
	.sectionflags	@""
	.align	4


	//----- nvinfo : EIATTR_CUDA_API_VERSION
	.align		4
        /*0000*/ 	.byte	0x04, 0x37
        /*0002*/ 	.short	(.L_27 - .L_26)
.L_26:
        /*0004*/ 	.word	0x00000082


	//----- nvinfo : EIATTR_KPARAM_INFO
	.align		4
.L_27:
        /*0008*/ 	.byte	0x04, 0x17
        /*000a*/ 	.short	(.L_29 - .L_28)
.L_28:
        /*000c*/ 	.word	0x00000000
        /*0010*/ 	.short	0x0003
        /*0012*/ 	.short	0x0018
        /*0014*/ 	.byte	0x00, 0xf0, 0x11, 0x00


	//----- nvinfo : EIATTR_KPARAM_INFO
	.align		4
.L_29:
        /*0018*/ 	.byte	0x04, 0x17
        /*001a*/ 	.short	(.L_31 - .L_30)
.L_30:
        /*001c*/ 	.word	0x00000000
        /*0020*/ 	.short	0x0002
        /*0022*/ 	.short	0x0010
        /*0024*/ 	.byte	0x00, 0xf5, 0x21, 0x00


	//----- nvinfo : EIATTR_KPARAM_INFO
	.align		4
.L_31:
        /*0028*/ 	.byte	0x04, 0x17
        /*002a*/ 	.short	(.L_33 - .L_32)
.L_32:
        /*002c*/ 	.word	0x00000000
        /*0030*/ 	.short	0x0001
        /*0032*/ 	.short	0x0008
        /*0034*/ 	.byte	0x00, 0xf5, 0x21, 0x00


	//----- nvinfo : EIATTR_KPARAM_INFO
	.align		4
.L_33:
        /*0038*/ 	.byte	0x04, 0x17
        /*003a*/ 	.short	(.L_35 - .L_34)
.L_34:
        /*003c*/ 	.word	0x00000000
        /*0040*/ 	.short	0x0000
        /*0042*/ 	.short	0x0000
        /*0044*/ 	.byte	0x00, 0xf5, 0x21, 0x00


	//----- nvinfo : EIATTR_SPARSE_MMA_MASK
	.align		4
.L_35:
        /*0048*/ 	.byte	0x03, 0x50
        /*004a*/ 	.short	0x0000


	//----- nvinfo : EIATTR_MAXREG_COUNT
	.align		4
        /*004c*/ 	.byte	0x03, 0x1b
        /*004e*/ 	.short	0x00ff


	//----- nvinfo : EIATTR_NUM_BARRIERS
	.align		4
        /*0050*/ 	.byte	0x02, 0x4c
        /*0052*/ 	.byte	0x01
	.zero		1


	//----- nvinfo : EIATTR_MERCURY_ISA_VERSION
	.align		4
        /*0054*/ 	.byte	0x03, 0x5f
        /*0056*/ 	.short	0x0101


	//----- nvinfo : EIATTR_COOP_GROUP_MASK_REGIDS
	.align		4
        /*0058*/ 	.byte	0x04, 0x29
        /*005a*/ 	.short	(.L_37 - .L_36)


	//   ....[0]....
.L_36:
        /*005c*/ 	.word	0xffffffff


	//   ....[1]....
        /*0060*/ 	.word	0xffffffff


	//   ....[2]....
        /*0064*/ 	.word	0xffffffff


	//   ....[3]....
        /*0068*/ 	.word	0xffffffff


	//   ....[4]....
        /*006c*/ 	.word	0xffffffff


	//----- nvinfo : EIATTR_COOP_GROUP_INSTR_OFFSETS
	.align		4
.L_37:
        /*0070*/ 	.byte	0x04, 0x28
        /*0072*/ 	.short	(.L_39 - .L_38)


	//   ....[0]....
.L_38:
        /*0074*/ 	.word	0x00000120


	//   ....[1]....
        /*0078*/ 	.word	0x00000140


	//   ....[2]....
        /*007c*/ 	.word	0x00000160


	//   ....[3]....
        /*0080*/ 	.word	0x00000180


	//   ....[4]....
        /*0084*/ 	.word	0x000001b0


	//----- nvinfo : EIATTR_VRC_CTA_INIT_COUNT
	.align		4
.L_39:
        /*0088*/ 	.byte	0x02, 0x4a
	.zero		1
	.zero		1


	//----- nvinfo : EIATTR_EXIT_INSTR_OFFSETS
	.align		4
        /*008c*/ 	.byte	0x04, 0x1c
        /*008e*/ 	.short	(.L_41 - .L_40)


	//   ....[0]....
.L_40:
        /*0090*/ 	.word	0x000002a0


	//   ....[1]....
        /*0094*/ 	.word	0x000002e0


	//----- nvinfo : EIATTR_CBANK_PARAM_SIZE
	.align		4
.L_41:
        /*0098*/ 	.byte	0x03, 0x19
        /*009a*/ 	.short	0x001c


	//----- nvinfo : EIATTR_PARAM_CBANK
	.align		4
        /*009c*/ 	.byte	0x04, 0x0a
        /*009e*/ 	.short	(.L_43 - .L_42)
	.align		4
.L_42:
        /*00a0*/ 	.word	index@(.nv.constant0._Z16prefix_sum_blockPfS_S_i)
        /*00a4*/ 	.short	0x0380
        /*00a6*/ 	.short	0x001c


	//----- nvinfo : EIATTR_SW_WAR
	.align		4
.L_43:
        /*00a8*/ 	.byte	0x04, 0x36
        /*00aa*/ 	.short	(.L_45 - .L_44)
.L_44:
        /*00ac*/ 	.word	0x00000008
.L_45:


//--------------------- .nv.callgraph             --------------------------
	.section	.nv.callgraph,"",@"SHT_CUDA_CALLGRAPH"
	.align	4
	.sectionentsize	8
	.align		4
        /*0000*/ 	.word	0x00000000
	.align		4
        /*0004*/ 	.word	0xffffffff
	.align		4
        /*0008*/ 	.word	0x00000000
	.align		4
        /*000c*/ 	.word	0xfffffffe
	.align		4
        /*0010*/ 	.word	0x00000000
	.align		4
        /*0014*/ 	.word	0xfffffffd
	.align		4
        /*0018*/ 	.word	0x00000000
	.align		4
        /*001c*/ 	.word	0xfffffffc


//--------------------- .text._Z21propagate_block_carryPfS_i --------------------------
	.section	.text._Z21propagate_block_carryPfS_i,"ax",@progbits
	.align	128
        .global         _Z21propagate_block_carryPfS_i
        .type           _Z21propagate_block_carryPfS_i,@function
        .size           _Z21propagate_block_carryPfS_i,(.L_x_2 - _Z21propagate_block_carryPfS_i)
        .other          _Z21propagate_block_carryPfS_i,@"STO_CUDA_ENTRY STV_DEFAULT"
_Z21propagate_block_carryPfS_i:
.text._Z21propagate_block_carryPfS_i:
[----:B------:R-:W-:Y:S01]  /*0000*/  LDC R1, c[0x0][0x37c] ;  /* 0x0000df00ff017b82 */ /* 0x000fe20000000800 */
[----:B------:R-:W0:Y:S01]  /*0010*/  S2R R9, SR_CTAID.X ;  /* 0x0000000000097919 */ /* 0x000e220000002500 */
[----:B------:R-:W1:Y:S01]  /*0020*/  LDCU UR4, c[0x0][0x390] ;  /* 0x00007200ff0477ac */ /* 0x000e620008000800 */
[----:B------:R-:W0:Y:S02]  /*0030*/  S2R R0, SR_TID.X ;  /* 0x0000000000007919 */ /* 0x000e240000002100 */
[----:B0-----:R-:W-:-:S04]  /*0040*/  LEA R7, R9, R0, 0x8 ;  /* 0x0000000009077211 */ /* 0x001fc800078e40ff */
[----:B-1----:R-:W-:-:S04]  /*0050*/  ISETP.GE.AND P0, PT, R7, UR4, PT ;  /* 0x0000000407007c0c */ /* 0x002fc8000bf06270 */
[----:B------:R-:W-:-:S13]  /*0060*/  ISETP.EQ.OR P0, PT, R9, RZ, P0 ;  /* 0x000000ff0900720c */ /* 0x000fda0000702670 */
[----:B------:R-:W-:Y:S05]  /*0070*/  @P0 EXIT ;  /* 0x000000000000094d */ /* 0x000fea0003800000 */
[----:B------:R-:W0:Y:S01]  /*0080*/  LDC.64 R4, c[0x0][0x388] ;  /* 0x0000e200ff047b82 */ /* 0x000e220000000a00 */
[----:B------:R-:W1:Y:S01]  /*0090*/  LDCU.64 UR4, c[0x0][0x358] ;  /* 0x00006b00ff0477ac */ /* 0x000e620008000a00 */
[----:B------:R-:W-:-:S06]  /*00a0*/  IADD3 R9, PT, PT, R9, -0x1, RZ ;  /* 0xffffffff09097810 */ /* 0x000fcc0007ffe0ff */
[----:B------:R-:W2:Y:S01]  /*00b0*/  LDC.64 R2, c[0x0][0x380] ;  /* 0x0000e000ff027b82 */ /* 0x000ea20000000a00 */
[----:B0-----:R-:W-:-:S06]  /*00c0*/  IMAD.WIDE.U32 R4, R9, 0x4, R4 ;  /* 0x0000000409047825 */ /* 0x001fcc00078e0004 */
[----:B-1----:R-:W3:Y:S01]  /*00d0*/  LDG.E R5, desc[UR4][R4.64] ;  /* 0x0000000404057981 */ /* 0x002ee2000c1e1900 */
[----:B--2---:R-:W-:-:S05]  /*00e0*/  IMAD.WIDE R2, R7, 0x4, R2 ;  /* 0x0000000407027825 */ /* 0x004fca00078e0202 */
[----:B------:R-:W3:Y:S02]  /*00f0*/  LDG.E R0, desc[UR4][R2.64] ;  /* 0x0000000402007981 */ /* 0x000ee4000c1e1900 */
[----:B---3--:R-:W-:-:S05]  /*0100*/  FADD R7, R0, R5 ;  /* 0x0000000500077221 */ /* 0x008fca0000000000 */
[----:B------:R-:W-:Y:S01]  /*0110*/  STG.E desc[UR4][R2.64], R7 ;  /* 0x0000000702007986 */ /* 0x000fe2000c101904 */
[----:B------:R-:W-:Y:S05]  /*0120*/  EXIT ;  /* 0x000000000000794d */ /* 0x000fea0003800000 */
.L_x_0:
[----:B------:R-:W-:-:S00]  /*0130*/  BRA `(.L_x_0) ;  /* 0xfffffffc00fc7947 */ /* 0x000fc0000383ffff */
[----:B------:R-:W-:-:S00]  /*0140*/  NOP ;  /* 0x0000000000007918 */ /* 0x000fc00000000000 */
        /* <DEDUP_REMOVED lines=11> */
.L_x_2:


//--------------------- .text._Z16prefix_sum_blockPfS_S_i --------------------------
	.section	.text._Z16prefix_sum_blockPfS_S_i,"ax",@progbits
	.align	128
        .global         _Z16prefix_sum_blockPfS_S_i
        .type           _Z16prefix_sum_blockPfS_S_i,@function
        .size           _Z16prefix_sum_blockPfS_S_i,(.L_x_3 - _Z16prefix_sum_blockPfS_S_i)
        .other          _Z16prefix_sum_blockPfS_S_i,@"STO_CUDA_ENTRY STV_DEFAULT"
_Z16prefix_sum_blockPfS_S_i:
.text._Z16prefix_sum_blockPfS_S_i:
[----:B------:R-:W-:Y:S01]  /*0000*/  LDC R1, c[0x0][0x37c] ;  /* 0x0000df00ff017b82 */ /* 0x000fe20000000800 */
[----:B------:R-:W0:Y:S01]  /*0010*/  S2R R8, SR_TID.X ;  /* 0x0000000000087919 */ /* 0x000e220000002100 */
[----:B------:R-:W1:Y:S01]  /*0020*/  LDCU UR4, c[0x0][0x398] ;  /* 0x00007300ff0477ac */ /* 0x000e620008000800 */
[----:B------:R-:W-:Y:S01]  /*0030*/  HFMA2 R11, -RZ, RZ, 0, 0 ;  /* 0x00000000ff0b7431 */ /* 0x000fe200000001ff */
[----:B------:R-:W0:Y:S01]  /*0040*/  S2R R9, SR_CTAID.X ;  /* 0x0000000000097919 */ /* 0x000e220000002500 */
[----:B------:R-:W2:Y:S01]  /*0050*/  LDCU.64 UR6, c[0x0][0x358] ;  /* 0x00006b00ff0677ac */ /* 0x000ea20008000a00 */
[----:B0-----:R-:W-:-:S04]  /*0060*/  LEA R5, R9, R8, 0x8 ;  /* 0x0000000809057211 */ /* 0x001fc800078e40ff */
[----:B-1----:R-:W-:-:S13]  /*0070*/  ISETP.GE.AND P0, PT, R5, UR4, PT ;  /* 0x0000000405007c0c */ /* 0x002fda000bf06270 */
[----:B------:R-:W0:Y:S02]  /*0080*/  @!P0 LDC.64 R2, c[0x0][0x390] ;  /* 0x0000e400ff028b82 */ /* 0x000e240000000a00 */
[----:B0-----:R-:W-:-:S05]  /*0090*/  @!P0 IMAD.WIDE.U32 R2, R5, 0x4, R2 ;  /* 0x0000000405028825 */ /* 0x001fca00078e0002 */
[----:B--2---:R0:W2:Y:S01]  /*00a0*/  @!P0 LDG.E R11, desc[UR6][R2.64] ;  /* 0x00000006020b8981 */ /* 0x0040a2000c1e1900 */
[----:B------:R-:W1:Y:S01]  /*00b0*/  S2UR UR5, SR_CgaCtaId ;  /* 0x00000000000579c3 */ /* 0x000e620000008800 */
[----:B------:R-:W-:Y:S01]  /*00c0*/  UMOV UR4, 0x400 ;  /* 0x0000040000047882 */ /* 0x000fe20000000000 */
[----:B0-----:R-:W-:-:S04]  /*00d0*/  LOP3.LUT R2, R8, 0x1f, RZ, 0xc0, !PT ;  /* 0x0000001f08027812 */ /* 0x001fc800078ec0ff */
[----:B------:R-:W-:Y:S02]  /*00e0*/  ISETP.NE.AND P3, PT, R2, 0x1f, PT ;  /* 0x0000001f0200780c */ /* 0x000fe40003f65270 */
[----:B------:R-:W0:Y:S01]  /*00f0*/  @!P0 LDC.64 R2, c[0x0][0x380] ;  /* 0x0000e000ff028b82 */ /* 0x000e220000000a00 */
[----:B-1----:R-:W-:Y:S01]  /*0100*/  ULEA UR4, UR5, UR4, 0x18 ;  /* 0x0000000405047291 */ /* 0x002fe2000f8ec0ff */
[----:B0-----:R-:W-:Y:S01]  /*0110*/  @!P0 IMAD.WIDE R2, R5, 0x4, R2 ;  /* 0x0000000405028825 */ /* 0x001fe200078e0202 */
[----:B--2---:R-:W0:Y:S03]  /*0120*/  SHFL.UP P1, R0, R11, 0x1, RZ ;  /* 0x042000000b007989 */ /* 0x004e2600000200ff */
[----:B0-----:R-:W-:-:S05]  /*0130*/  @P1 FADD R11, R0, R11 ;  /* 0x0000000b000b1221 */ /* 0x001fca0000000000 */
[----:B------:R-:W0:Y:S02]  /*0140*/  SHFL.UP P1, R0, R11, 0x2, RZ ;  /* 0x044000000b007989 */ /* 0x000e2400000200ff */
[----:B0-----:R-:W-:-:S05]  /*0150*/  @P1 FADD R11, R11, R0 ;  /* 0x000000000b0b1221 */ /* 0x001fca0000000000 */
[----:B------:R-:W0:Y:S02]  /*0160*/  SHFL.UP P1, R0, R11, 0x4, RZ ;  /* 0x048000000b007989 */ /* 0x000e2400000200ff */
[----:B0-----:R-:W-:-:S05]  /*0170*/  @P1 FADD R11, R11, R0 ;  /* 0x000000000b0b1221 */ /* 0x001fca0000000000 */
[----:B------:R-:W0:Y:S02]  /*0180*/  SHFL.UP P1, R0, R11, 0x8, RZ ;  /* 0x050000000b007989 */ /* 0x000e2400000200ff */
[----:B0-----:R-:W-:Y:S01]  /*0190*/  @P1 FADD R11, R11, R0 ;  /* 0x000000000b0b1221 */ /* 0x001fe20000000000 */
[----:B------:R-:W-:-:S04]  /*01a0*/  ISETP.GT.U32.AND P1, PT, R8, 0x7, PT ;  /* 0x000000070800780c */ /* 0x000fc80003f24070 */
[----:B------:R-:W0:Y:S09]  /*01b0*/  SHFL.UP P2, R0, R11, 0x10, RZ ;  /* 0x060000000b007989 */ /* 0x000e3200000400ff */
[----:B------:R-:W-:Y:S01]  /*01c0*/  @!P1 LEA R4, R8, UR4, 0x2 ;  /* 0x0000000408049c11 */ /* 0x000fe2000f8e10ff */
[----:B0-----:R-:W-:Y:S01]  /*01d0*/  @P2 FADD R11, R11, R0 ;  /* 0x000000000b0b2221 */ /* 0x001fe20000000000 */
[----:B------:R-:W-:-:S02]  /*01e0*/  SHF.R.U32.HI R0, RZ, 0x3, R8 ;  /* 0x00000003ff007819 */ /* 0x000fc40000011608 */
[----:B------:R-:W-:Y:S02]  /*01f0*/  ISETP.GE.U32.AND P2, PT, R8, 0x20, PT ;  /* 0x000000200800780c */ /* 0x000fe40003f46070 */
[----:B------:R-:W-:-:S05]  /*0200*/  LOP3.LUT R0, R0, 0x7c, RZ, 0xc0, !PT ;  /* 0x0000007c00007812 */ /* 0x000fca00078ec0ff */
[----:B------:R-:W-:Y:S01]  /*0210*/  @!P3 STS [R0+UR4], R11 ;  /* 0x0000000b0000b988 */ /* 0x000fe20008000804 */
[----:B------:R-:W-:Y:S06]  /*0220*/  BAR.SYNC.DEFER_BLOCKING 0x0 ;  /* 0x0000000000007b1d */ /* 0x000fec0000010000 */
[----:B------:R-:W0:Y:S04]  /*0230*/  @!P1 LDS R7, [R4] ;  /* 0x0000000004079984 */ /* 0x000e280000000800 */
[----:B0-----:R-:W-:Y:S01]  /*0240*/  @!P1 STS [R4], R7 ;  /* 0x0000000704009388 */ /* 0x001fe20000000800 */
[----:B------:R-:W-:Y:S01]  /*0250*/  BAR.SYNC.DEFER_BLOCKING 0x0 ;  /* 0x0000000000007b1d */ /* 0x000fe20000010000 */
[----:B------:R-:W-:-:S05]  /*0260*/  ISETP.NE.AND P1, PT, R8, 0xff, PT ;  /* 0x000000ff0800780c */ /* 0x000fca0003f25270 */
[----:B------:R-:W0:Y:S02]  /*0270*/  @P2 LDS R6, [R0+UR4+-0x4] ;  /* 0xfffffc0400062984 */ /* 0x000e240008000800 */
[----:B0-----:R-:W-:-:S05]  /*0280*/  @P2 FADD R11, R6, R11 ;  /* 0x0000000b060b2221 */ /* 0x001fca0000000000 */
[----:B------:R0:W-:Y:S01]  /*0290*/  @!P0 STG.E desc[UR6][R2.64], R11 ;  /* 0x0000000b02008986 */ /* 0x0001e2000c101906 */
[----:B------:R-:W-:Y:S05]  /*02a0*/  @P1 EXIT ;  /* 0x000000000000194d */ /* 0x000fea0003800000 */
[----:B0-----:R-:W0:Y:S02]  /*02b0*/  LDC.64 R2, c[0x0][0x388] ;  /* 0x0000e200ff027b82 */ /* 0x001e240000000a00 */
[----:B0-----:R-:W-:-:S05]  /*02c0*/  IMAD.WIDE.U32 R2, R9, 0x4, R2 ;  /* 0x0000000409027825 */ /* 0x001fca00078e0002 */
[----:B------:R-:W-:Y:S01]  /*02d0*/  STG.E desc[UR6][R2.64], R11 ;  /* 0x0000000b02007986 */ /* 0x000fe2000c101906 */
[----:B------:R-:W-:Y:S05]  /*02e0*/  EXIT ;  /* 0x000000000000794d */ /* 0x000fea0003800000 */
.L_x_1:
        /* <DEDUP_REMOVED lines=9> */
.L_x_3:


//--------------------- .nv.shared.reserved.0     --------------------------
	.section	.nv.shared.reserved.0,"aw",@nobits
	.weak		__nv_reservedSMEM_offset_0_alias
	.size		__nv_reservedSMEM_offset_0_alias, 0, 64
	.other		__nv_reservedSMEM_offset_0_alias,@"STO_CUDA_RESERVED_SHARED STV_DEFAULT"
__nv_reservedSMEM_offset_0_alias:
	.zero		0
	.zero		64


//--------------------- .nv.shared._Z16prefix_sum_blockPfS_S_i --------------------------
	.section	.nv.shared._Z16prefix_sum_blockPfS_S_i,"aw",@nobits
	.sectionflags	@""
	.align	4
.nv.shared._Z16prefix_sum_blockPfS_S_i:
	.zero		1056


//--------------------- .nv.constant0._Z21propagate_block_carryPfS_i --------------------------
	.section	.nv.constant0._Z21propagate_block_carryPfS_i,"a",@progbits
	.sectionflags	@""
	.align	4
.nv.constant0._Z21propagate_block_carryPfS_i:
	.zero		916


//--------------------- .nv.constant0._Z16prefix_sum_blockPfS_S_i --------------------------
	.section	.nv.constant0._Z16prefix_sum_blockPfS_S_i,"a",@progbits
	.sectionflags	@""
	.align	4
.nv.constant0._Z16prefix_sum_blockPfS_S_i:
	.zero		924


//--------------------- SYMBOLS --------------------------

	.type		.nv.reservedSmem.offset0,@object
	.size		.nv.reservedSmem.offset0,0x4
	.type		.nv.reservedSmem.cap,@object
	.size		.nv.reservedSmem.cap,0x4
